//
// Generated by NVIDIA NVVM Compiler
//
// Compiler Build ID: CL-36424714
// Cuda compilation tools, release 13.0, V13.0.88
// Based on NVVM 20.0.0
//

.version 9.0
.target sm_100
.address_size 64

	// .globl	_Z11matricesMulPdS_S_i

.visible .entry _Z11matricesMulPdS_S_i(
	.param .u64 .ptr .align 1 _Z11matricesMulPdS_S_i_param_0,
	.param .u64 .ptr .align 1 _Z11matricesMulPdS_S_i_param_1,
	.param .u64 .ptr .align 1 _Z11matricesMulPdS_S_i_param_2,
	.param .u32 _Z11matricesMulPdS_S_i_param_3
)
{
	.reg .pred 	%p<13>;
	.reg .b32 	%r<40>;
	.reg .b64 	%rd<66>;
	.reg .b64 	%fd<68>;

	ld.param.u64 	%rd13, [_Z11matricesMulPdS_S_i_param_0];
	ld.param.u64 	%rd14, [_Z11matricesMulPdS_S_i_param_1];
	ld.param.u32 	%r17, [_Z11matricesMulPdS_S_i_param_3];
	cvta.to.global.u64 	%rd1, %rd14;
	cvta.to.global.u64 	%rd2, %rd13;
	mov.u32 	%r18, %ctaid.y;
	mov.u32 	%r19, %ntid.y;
	mov.u32 	%r20, %tid.y;
	mad.lo.s32 	%r1, %r18, %r19, %r20;
	mov.u32 	%r21, %ctaid.x;
	mov.u32 	%r22, %ntid.x;
	mov.u32 	%r23, %tid.x;
	mad.lo.s32 	%r2, %r21, %r22, %r23;
	setp.gt.u32 	%p1, %r1, 999;
	setp.gt.s32 	%p2, %r2, 999;
	or.pred  	%p3, %p1, %p2;
	@%p3 bra 	$L__BB0_14;
	setp.lt.s32 	%p4, %r17, 1;
	mov.f64 	%fd67, 0d0000000000000000;
	@%p4 bra 	$L__BB0_13;
	mul.lo.s32 	%r3, %r17, %r1;
	and.b32  	%r4, %r17, 7;
	setp.lt.u32 	%p5, %r17, 8;
	mov.f64 	%fd67, 0d0000000000000000;
	mov.b32 	%r38, 0;
	@%p5 bra 	$L__BB0_5;
	and.b32  	%r25, %r17, 2147483640;
	neg.s32 	%r36, %r25;
	mul.wide.u32 	%rd15, %r17, 8;
	add.s64 	%rd3, %rd1, %rd15;
	mul.wide.u32 	%rd16, %r17, 16;
	add.s64 	%rd4, %rd1, %rd16;
	mul.wide.u32 	%rd17, %r17, 24;
	add.s64 	%rd5, %rd1, %rd17;
	mul.wide.u32 	%rd18, %r17, 32;
	add.s64 	%rd6, %rd1, %rd18;
	mul.wide.u32 	%rd19, %r17, 48;
	add.s64 	%rd7, %rd1, %rd19;
	mul.wide.u32 	%rd20, %r17, 56;
	add.s64 	%rd8, %rd1, %rd20;
	mul.wide.u32 	%rd21, %r3, 8;
	add.s64 	%rd22, %rd21, %rd2;
	add.s64 	%rd65, %rd22, 32;
	mov.f64 	%fd67, 0d0000000000000000;
	mov.u32 	%r35, %r2;
$L__BB0_4:
	.pragma "nounroll";
	and.b32  	%r38, %r17, 2147483640;
	mul.wide.s32 	%rd23, %r35, 8;
	add.s64 	%rd24, %rd3, %rd23;
	add.s64 	%rd25, %rd4, %rd23;
	add.s64 	%rd26, %rd5, %rd23;
	add.s64 	%rd27, %rd6, %rd23;
	mul.wide.u32 	%rd28, %r17, 40;
	add.s64 	%rd29, %rd1, %rd23;
	add.s64 	%rd30, %rd29, %rd28;
	add.s64 	%rd31, %rd7, %rd23;
	add.s64 	%rd32, %rd8, %rd23;
	ld.global.f64 	%fd17, [%rd65+-32];
	ld.global.f64 	%fd18, [%rd29];
	fma.rn.f64 	%fd19, %fd17, %fd18, %fd67;
	ld.global.f64 	%fd20, [%rd65+-24];
	ld.global.f64 	%fd21, [%rd24];
	fma.rn.f64 	%fd22, %fd20, %fd21, %fd19;
	ld.global.f64 	%fd23, [%rd65+-16];
	ld.global.f64 	%fd24, [%rd25];
	fma.rn.f64 	%fd25, %fd23, %fd24, %fd22;
	ld.global.f64 	%fd26, [%rd65+-8];
	ld.global.f64 	%fd27, [%rd26];
	fma.rn.f64 	%fd28, %fd26, %fd27, %fd25;
	ld.global.f64 	%fd29, [%rd65];
	ld.global.f64 	%fd30, [%rd27];
	fma.rn.f64 	%fd31, %fd29, %fd30, %fd28;
	ld.global.f64 	%fd32, [%rd65+8];
	ld.global.f64 	%fd33, [%rd30];
	fma.rn.f64 	%fd34, %fd32, %fd33, %fd31;
	ld.global.f64 	%fd35, [%rd65+16];
	ld.global.f64 	%fd36, [%rd31];
	fma.rn.f64 	%fd37, %fd35, %fd36, %fd34;
	ld.global.f64 	%fd38, [%rd65+24];
	ld.global.f64 	%fd39, [%rd32];
	fma.rn.f64 	%fd67, %fd38, %fd39, %fd37;
	add.s32 	%r36, %r36, 8;
	shl.b32 	%r26, %r17, 3;
	add.s32 	%r35, %r35, %r26;
	add.s64 	%rd65, %rd65, 64;
	setp.ne.s32 	%p6, %r36, 0;
	@%p6 bra 	$L__BB0_4;
$L__BB0_5:
	setp.eq.s32 	%p7, %r4, 0;
	@%p7 bra 	$L__BB0_13;
	and.b32  	%r12, %r17, 3;
	setp.lt.u32 	%p8, %r4, 4;
	@%p8 bra 	$L__BB0_8;
	add.s32 	%r27, %r38, %r3;
	mul.wide.u32 	%rd33, %r27, 8;
	add.s64 	%rd34, %rd2, %rd33;
	ld.global.f64 	%fd41, [%rd34];
	mad.lo.s32 	%r28, %r38, %r17, %r2;
	mul.wide.s32 	%rd35, %r28, 8;
	add.s64 	%rd36, %rd1, %rd35;
	ld.global.f64 	%fd42, [%rd36];
	fma.rn.f64 	%fd43, %fd41, %fd42, %fd67;
	cvt.u64.u32 	%rd37, %r3;
	cvt.u64.u32 	%rd38, %r38;
	add.s64 	%rd39, %rd38, %rd37;
	shl.b64 	%rd40, %rd39, 3;
	add.s64 	%rd41, %rd2, %rd40;
	ld.global.f64 	%fd44, [%rd41+8];
	mul.wide.u32 	%rd42, %r17, 8;
	add.s64 	%rd43, %rd36, %rd42;
	ld.global.f64 	%fd45, [%rd43];
	fma.rn.f64 	%fd46, %fd44, %fd45, %fd43;
	ld.global.f64 	%fd47, [%rd41+16];
	add.s64 	%rd44, %rd43, %rd42;
	ld.global.f64 	%fd48, [%rd44];
	fma.rn.f64 	%fd49, %fd47, %fd48, %fd46;
	ld.global.f64 	%fd50, [%rd41+24];
	add.s64 	%rd45, %rd44, %rd42;
	ld.global.f64 	%fd51, [%rd45];
	fma.rn.f64 	%fd67, %fd50, %fd51, %fd49;
	add.s32 	%r38, %r38, 4;
$L__BB0_8:
	setp.eq.s32 	%p9, %r12, 0;
	@%p9 bra 	$L__BB0_13;
	setp.eq.s32 	%p10, %r12, 1;
	@%p10 bra 	$L__BB0_11;
	add.s32 	%r29, %r38, %r3;
	mul.wide.u32 	%rd46, %r29, 8;
	add.s64 	%rd47, %rd2, %rd46;
	ld.global.f64 	%fd53, [%rd47];
	mad.lo.s32 	%r30, %r38, %r17, %r2;
	mul.wide.s32 	%rd48, %r30, 8;
	add.s64 	%rd49, %rd1, %rd48;
	ld.global.f64 	%fd54, [%rd49];
	fma.rn.f64 	%fd55, %fd53, %fd54, %fd67;
	cvt.u64.u32 	%rd50, %r3;
	cvt.u64.u32 	%rd51, %r38;
	add.s64 	%rd52, %rd51, %rd50;
	shl.b64 	%rd53, %rd52, 3;
	add.s64 	%rd54, %rd2, %rd53;
	ld.global.f64 	%fd56, [%rd54+8];
	mul.wide.u32 	%rd55, %r17, 8;
	add.s64 	%rd56, %rd49, %rd55;
	ld.global.f64 	%fd57, [%rd56];
	fma.rn.f64 	%fd67, %fd56, %fd57, %fd55;
	add.s32 	%r38, %r38, 2;
$L__BB0_11:
	and.b32  	%r31, %r17, 1;
	setp.eq.b32 	%p11, %r31, 1;
	not.pred 	%p12, %p11;
	@%p12 bra 	$L__BB0_13;
	add.s32 	%r32, %r38, %r3;
	mul.wide.u32 	%rd57, %r32, 8;
	add.s64 	%rd58, %rd2, %rd57;
	ld.global.f64 	%fd58, [%rd58];
	mad.lo.s32 	%r33, %r38, %r17, %r2;
	mul.wide.s32 	%rd59, %r33, 8;
	add.s64 	%rd60, %rd1, %rd59;
	ld.global.f64 	%fd59, [%rd60];
	fma.rn.f64 	%fd67, %fd58, %fd59, %fd67;
$L__BB0_13:
	ld.param.u64 	%rd64, [_Z11matricesMulPdS_S_i_param_2];
	mad.lo.s32 	%r34, %r17, %r1, %r2;
	cvta.to.global.u64 	%rd61, %rd64;
	mul.wide.s32 	%rd62, %r34, 8;
	add.s64 	%rd63, %rd61, %rd62;
	st.global.f64 	[%rd63], %fd67;
$L__BB0_14:
	ret;

}


// ===== COMPILED SASS (sm_100) =====

	.target	sm_100

	.elftype	@"ET_EXEC"


//--------------------- .note.nv.tkinfo           --------------------------
	.section	.note.nv.tkinfo,"",@"SHT_NOTE"
	.sectionflags	@"SHF_NOTE_NV_TKINFO"
	.tkinfo
        /*0018*/ 	.word	0x00000002
        /*0030*/ 	.string	""
        /*0030*/ 	.string	"ptxas"
        /*0030*/ 	.string	"Cuda compilation tools, release 13.0, V13.0.88"
        /*0030*/ 	.string	"Build cuda_13.0.r13.0/compiler.36424714_0"
        /*0030*/ 	.string	"-arch sm_100 -m 64 "



//--------------------- .note.nv.cuinfo           --------------------------
	.section	.note.nv.cuinfo,"",@"SHT_NOTE"
	.sectionflags	@"SHF_NOTE_NV_CUINFO"
        /*0018*/ 	.short	0x0002
        /*001a*/ 	.short	0x0064
        /*001c*/ 	.short	0x0082
	.zero		2


//--------------------- .nv.info                  --------------------------
	.section	.nv.info,"",@"SHT_CUDA_INFO"
	.align	4


	//----- nvinfo : EIATTR_REGCOUNT
	.align		4
        /*0000*/ 	.byte	0x04, 0x2f
        /*0002*/ 	.short	(.L_1 - .L_0)
	.align		4
.L_0:
        /*0004*/ 	.word	index@(_Z11matricesMulPdS_S_i)
        /*0008*/ 	.word	0x00000020


	//----- nvinfo : EIATTR_FRAME_SIZE
	.align		4
.L_1:
        /*000c*/ 	.byte	0x04, 0x11
        /*000e*/ 	.short	(.L_3 - .L_2)
	.align		4
.L_2:
        /*0010*/ 	.word	index@(_Z11matricesMulPdS_S_i)
        /*0014*/ 	.word	0x00000000


	//----- nvinfo : EIATTR_MIN_STACK_SIZE
	.align		4
.L_3:
        /*0018*/ 	.byte	0x04, 0x12
        /*001a*/ 	.short	(.L_5 - .L_4)
	.align		4
.L_4:
        /*001c*/ 	.word	index@(_Z11matricesMulPdS_S_i)
        /*0020*/ 	.word	0x00000000
.L_5:


//--------------------- .nv.compat                --------------------------
	.section	.nv.compat,"",@"SHT_CUDA_COMPAT_INFO"
	.align	4
        /*0000*/ 	.byte	0x02, 0x09, 0x00, 0x00, 0x02, 0x02, 0x01, 0x00, 0x02, 0x05, 0x05, 0x00, 0x03, 0x07, 0x01, 0x01
        /*0010*/ 	.byte	0x02, 0x03, 0x00, 0x00, 0x02, 0x06, 0x01, 0x00, 0x04, 0x0b, 0x08, 0x00, 0x01, 0x00, 0x00, 0x00
        /*0020*/ 	.byte	0x00, 0x00, 0x00, 0x00


//--------------------- .nv.info._Z11matricesMulPdS_S_i --------------------------
	.section	.nv.info._Z11matricesMulPdS_S_i,"",@"SHT_CUDA_INFO"
	.sectionflags	@""
	.align	4


	//----- nvinfo : EIATTR_CUDA_API_VERSION
	.align		4
        /*0000*/ 	.byte	0x04, 0x37
        /*0002*/ 	.short	(.L_7 - .L_6)
.L_6:
        /*0004*/ 	.word	0x00000082


	//----- nvinfo : EIATTR_KPARAM_INFO
	.align		4
.L_7:
        /*0008*/ 	.byte	0x04, 0x17
        /*000a*/ 	.short	(.L_9 - .L_8)
.L_8:
        /*000c*/ 	.word	0x00000000
        /*0010*/ 	.short	0x0003
        /*0012*/ 	.short	0x0018
        /*0014*/ 	.byte	0x00, 0xf0, 0x11, 0x00


	//----- nvinfo : EIATTR_KPARAM_INFO
	.align		4
.L_9:
        /*0018*/ 	.byte	0x04, 0x17
        /*001a*/ 	.short	(.L_11 - .L_10)
.L_10:
        /*001c*/ 	.word	0x00000000
        /*0020*/ 	.short	0x0002
        /*0022*/ 	.short	0x0010
        /*0024*/ 	.byte	0x00, 0xf5, 0x21, 0x00


	//----- nvinfo : EIATTR_KPARAM_INFO
	.align		4
.L_11:
        /*0028*/ 	.byte	0x04, 0x17
        /*002a*/ 	.short	(.L_13 - .L_12)
.L_12:
        /*002c*/ 	.word	0x00000000
        /*0030*/ 	.short	0x0001
        /*0032*/ 	.short	0x0008
        /*0034*/ 	.byte	0x00, 0xf5, 0x21, 0x00


	//----- nvinfo : EIATTR_KPARAM_INFO
	.align		4
.L_13:
        /*0038*/ 	.byte	0x04, 0x17
        /*003a*/ 	.short	(.L_15 - .L_14)
.L_14:
        /*003c*/ 	.word	0x00000000
        /*0040*/ 	.short	0x0000
        /*0042*/ 	.short	0x0000
        /*0044*/ 	.byte	0x00, 0xf5, 0x21, 0x00


	//----- nvinfo : EIATTR_SPARSE_MMA_MASK
	.align		4
.L_15:
        /*0048*/ 	.byte	0x03, 0x50
        /*004a*/ 	.short	0x0000


	//----- nvinfo : EIATTR_MAXREG_COUNT
	.align		4
        /*004c*/ 	.byte	0x03, 0x1b
        /*004e*/ 	.short	0x00ff


	//----- nvinfo : EIATTR_MERCURY_ISA_VERSION
	.align		4
        /*0050*/ 	.byte	0x03, 0x5f
        /*0052*/ 	.short	0x0101


	//----- nvinfo : EIATTR_VRC_CTA_INIT_COUNT
	.align		4
        /*0054*/ 	.byte	0x02, 0x4a
	.zero		1
	.zero		1


	//----- nvinfo : EIATTR_EXIT_INSTR_OFFSETS
	.align		4
        /*0058*/ 	.byte	0x04, 0x1c
        /*005a*/ 	.short	(.L_17 - .L_16)


	//   ....[0]....
.L_16:
        /*005c*/ 	.word	0x000000b0


	//   ....[1]....
        /*0060*/ 	.word	0x00000af0


	//----- nvinfo : EIATTR_CBANK_PARAM_SIZE
	.align		4
.L_17:
        /*0064*/ 	.byte	0x03, 0x19
        /*0066*/ 	.short	0x001c


	//----- nvinfo : EIATTR_PARAM_CBANK
	.align		4
        /*0068*/ 	.byte	0x04, 0x0a
        /*006a*/ 	.short	(.L_19 - .L_18)
	.align		4
.L_18:
        /*006c*/ 	.word	index@(.nv.constant0._Z11matricesMulPdS_S_i)
        /*0070*/ 	.short	0x0380
        /*0072*/ 	.short	0x001c


	//----- nvinfo : EIATTR_SW_WAR
	.align		4
.L_19:
        /*0074*/ 	.byte	0x04, 0x36
        /*0076*/ 	.short	(.L_21 - .L_20)
.L_20:
        /*0078*/ 	.word	0x00000008
.L_21:


//--------------------- .nv.callgraph             --------------------------
	.section	.nv.callgraph,"",@"SHT_CUDA_CALLGRAPH"
	.align	4
	.sectionentsize	8
	.align		4
        /*0000*/ 	.word	0x00000000
	.align		4
        /*0004*/ 	.word	0xffffffff
	.align		4
        /*0008*/ 	.word	0x00000000
	.align		4
        /*000c*/ 	.word	0xfffffffe
	.align		4
        /*0010*/ 	.word	0x00000000
	.align		4
        /*0014*/ 	.word	0xfffffffd
	.align		4
        /*0018*/ 	.word	0x00000000
	.align		4
        /*001c*/ 	.word	0xfffffffc


//--------------------- .text._Z11matricesMulPdS_S_i --------------------------
	.section	.text._Z11matricesMulPdS_S_i,"ax",@progbits
	.align	128
        .global         _Z11matricesMulPdS_S_i
        .type           _Z11matricesMulPdS_S_i,@function
        .size           _Z11matricesMulPdS_S_i,(.L_x_5 - _Z11matricesMulPdS_S_i)
        .other          _Z11matricesMulPdS_S_i,@"STO_CUDA_ENTRY STV_DEFAULT"
_Z11matricesMulPdS_S_i:
.text._Z11matricesMulPdS_S_i:
[----:B------:R-:W-:Y:S01]  /*0000*/  LDC R1, c[0x0][0x37c] ;  /* 0x0000df00ff017b82 */ /* 0x000fe20000000800 */
[----:B------:R-:W0:Y:S07]  /*0010*/  S2R R3, SR_TID.X ;  /* 0x0000000000037919 */ /* 0x000e2e0000002100 */
[----:B------:R-:W1:Y:S01]  /*0020*/  LDC R19, c[0x0][0x364] ;  /* 0x0000d900ff137b82 */ /* 0x000e620000000800 */
[----:B------:R-:W1:Y:S07]  /*0030*/  S2R R2, SR_TID.Y ;  /* 0x0000000000027919 */ /* 0x000e6e0000002200 */
[----:B------:R-:W0:Y:S08]  /*0040*/  S2UR UR5, SR_CTAID.X ;  /* 0x00000000000579c3 */ /* 0x000e300000002500 */
[----:B------:R-:W0:Y:S08]  /*0050*/  LDC R0, c[0x0][0x360] ;  /* 0x0000d800ff007b82 */ /* 0x000e300000000800 */
[----:B------:R-:W1:Y:S01]  /*0060*/  S2UR UR4, SR_CTAID.Y ;  /* 0x00000000000479c3 */ /* 0x000e620000002600 */
[----:B0-----:R-:W-:-:S05]  /*0070*/  IMAD R0, R0, UR5, R3 ;  /* 0x0000000500007c24 */ /* 0x001fca000f8e0203 */
[----:B------:R-:W-:Y:S01]  /*0080*/  ISETP.GT.AND P0, PT, R0, 0x3e7, PT ;  /* 0x000003e70000780c */ /* 0x000fe20003f04270 */
[----:B-1----:R-:W-:-:S05]  /*0090*/  IMAD R19, R19, UR4, R2 ;  /* 0x0000000413137c24 */ /* 0x002fca000f8e0202 */
[----:B------:R-:W-:-:S13]  /*00a0*/  ISETP.GT.U32.OR P0, PT, R19, 0x3e7, P0 ;  /* 0x000003e71300780c */ /* 0x000fda0000704470 */
[----:B------:R-:W-:Y:S05]  /*00b0*/  @P0 EXIT ;  /* 0x000000000000094d */ /* 0x000fea0003800000 */
[----:B------:R-:W0:Y:S01]  /*00c0*/  LDCU UR18, c[0x0][0x398] ;  /* 0x00007300ff1277ac */ /* 0x000e220008000800 */
[----:B------:R-:W-:Y:S01]  /*00d0*/  CS2R R12, SRZ ;  /* 0x00000000000c7805 */ /* 0x000fe2000001ff00 */
[----:B------:R-:W1:Y:S01]  /*00e0*/  LDCU.64 UR16, c[0x0][0x358] ;  /* 0x00006b00ff1077ac */ /* 0x000e620008000a00 */
[----:B0-----:R-:W-:-:S09]  /*00f0*/  UISETP.GE.AND UP0, UPT, UR18, 0x1, UPT ;  /* 0x000000011200788c */ /* 0x001fd2000bf06270 */
[----:B-1----:R-:W-:Y:S05]  /*0100*/  BRA.U !UP0, `(.L_x_0) ;  /* 0x0000000908687547 */ /* 0x002fea000b800000 */
[----:B------:R-:W-:Y:S02]  /*0110*/  UISETP.GE.U32.AND UP0, UPT, UR18, 0x8, UPT ;  /* 0x000000081200788c */ /* 0x000fe4000bf06070 */
[----:B------:R-:W-:Y:S01]  /*0120*/  IMAD R5, R19, UR18, RZ ;  /* 0x0000001213057c24 */ /* 0x000fe2000f8e02ff */
[----:B------:R-:W-:Y:S01]  /*0130*/  CS2R R12, SRZ ;  /* 0x00000000000c7805 */ /* 0x000fe2000001ff00 */
[----:B------:R-:W-:-:S05]  /*0140*/  UMOV UR4, URZ ;  /* 0x000000ff00047c82 */ /* 0x000fca0008000000 */
[----:B------:R-:W-:Y:S05]  /*0150*/  BRA.U !UP0, `(.L_x_1) ;  /* 0x00000005080c7547 */ /* 0x000fea000b800000 */
[----:B------:R-:W0:Y:S01]  /*0160*/  LDCU.128 UR20, c[0x0][0x380] ;  /* 0x00007000ff1477ac */ /* 0x000e220008000c00 */
[----:B------:R-:W-:Y:S02]  /*0170*/  MOV R18, R0 ;  /* 0x0000000000127202 */ /* 0x000fe40000000f00 */
[----:B------:R-:W-:Y:S01]  /*0180*/  CS2R R12, SRZ ;  /* 0x00000000000c7805 */ /* 0x000fe2000001ff00 */
[----:B------:R-:W-:-:S04]  /*0190*/  ULOP3.LUT UR4, UR18, 0x7ffffff8, URZ, 0xc0, !UPT ;  /* 0x7ffffff812047892 */ /* 0x000fc8000f8ec0ff */
[----:B------:R-:W-:Y:S01]  /*01a0*/  UIADD3 UR4, UPT, UPT, -UR4, URZ, URZ ;  /* 0x000000ff04047290 */ /* 0x000fe2000fffe1ff */
[----:B0-----:R-:W-:Y:S01]  /*01b0*/  MOV R2, UR20 ;  /* 0x0000001400027c02 */ /* 0x001fe20008000f00 */
[----:B------:R-:W-:Y:S01]  /*01c0*/  UIMAD.WIDE.U32 UR6, UR18, 0x10, UR22 ;  /* 0x00000010120678a5 */ /* 0x000fe2000f8e0016 */
[----:B------:R-:W-:Y:S01]  /*01d0*/  MOV R3, UR21 ;  /* 0x0000001500037c02 */ /* 0x000fe20008000f00 */
[----:B------:R-:W-:Y:S02]  /*01e0*/  UIMAD.WIDE.U32 UR8, UR18, 0x18, UR22 ;  /* 0x00000018120878a5 */ /* 0x000fe4000f8e0016 */
[----:B------:R-:W-:Y:S01]  /*01f0*/  UIMAD.WIDE.U32 UR10, UR18, 0x20, UR22 ;  /* 0x00000020120a78a5 */ /* 0x000fe2000f8e0016 */
[----:B------:R-:W-:Y:S01]  /*0200*/  IMAD.WIDE.U32 R2, R5, 0x8, R2 ;  /* 0x0000000805027825 */ /* 0x000fe200078e0002 */
[----:B------:R-:W-:Y:S02]  /*0210*/  UIMAD.WIDE.U32 UR12, UR18, 0x30, UR22 ;  /* 0x00000030120c78a5 */ /* 0x000fe4000f8e0016 */
[----:B------:R-:W-:Y:S01]  /*0220*/  UIMAD.WIDE.U32 UR14, UR18, 0x38, UR22 ;  /* 0x00000038120e78a5 */ /* 0x000fe2000f8e0016 */
[----:B------:R-:W-:-:S05]  /*0230*/  IADD3 R8, P0, PT, R2, 0x20, RZ ;  /* 0x0000002002087810 */ /* 0x000fca0007f1e0ff */
[----:B------:R-:W-:-:S08]  /*0240*/  IMAD.X R9, RZ, RZ, R3, P0 ;  /* 0x000000ffff097224 */ /* 0x000fd000000e0603 */
.L_x_2:
[----:B------:R-:W-:Y:S01]  /*0250*/  HFMA2 R17, -RZ, RZ, 0, 4.76837158203125e-07 ;  /* 0x00000008ff117431 */ /* 0x000fe200000001ff */
[----:B------:R-:W-:Y:S01]  /*0260*/  UIMAD.WIDE.U32 UR20, UR18, 0x8, UR22 ;  /* 0x00000008121478a5 */ /* 0x000fe2000f8e0016 */
[----:B------:R-:W-:Y:S01]  /*0270*/  IMAD.MOV.U32 R2, RZ, RZ, R8 ;  /* 0x000000ffff027224 */ /* 0x000fe200078e0008 */
[----:B------:R-:W-:Y:S02]  /*0280*/  MOV R3, R9 ;  /* 0x0000000900037202 */ /* 0x000fe40000000f00 */
[----:B------:R-:W-:-:S03]  /*0290*/  IMAD.WIDE R16, R18, R17, UR22 ;  /* 0x0000001612107e25 */ /* 0x000fc6000f8e0211 */
[----:B------:R-:W2:Y:S01]  /*02a0*/  LDG.E.64 R14, desc[UR16][R2.64+-0x20] ;  /* 0xffffe010020e7981 */ /* 0x000ea2000c1e1b00 */
[----:B------:R-:W-:Y:S01]  /*02b0*/  MOV R20, UR20 ;  /* 0x0000001400147c02 */ /* 0x000fe20008000f00 */
[----:B------:R-:W-:Y:S02]  /*02c0*/  IMAD.U32 R21, RZ, RZ, UR21 ;  /* 0x00000015ff157e24 */ /* 0x000fe4000f8e00ff */
[----:B------:R-:W2:Y:S01]  /*02d0*/  LDG.E.64 R24, desc[UR16][R16.64] ;  /* 0x0000001010187981 */ /* 0x000ea2000c1e1b00 */
[----:B------:R-:W-:Y:S02]  /*02e0*/  HFMA2 R7, -RZ, RZ, 0, 4.76837158203125e-07 ;  /* 0x00000008ff077431 */ /* 0x000fe400000001ff */
[----:B------:R-:W-:Y:S01]  /*02f0*/  IMAD.WIDE R20, R18, 0x8, R20 ;  /* 0x0000000812147825 */ /* 0x000fe200078e0214 */
[----:B------:R-:W3:Y:S01]  /*0300*/  LDG.E.64 R22, desc[UR16][R2.64+-0x18] ;  /* 0xffffe81002167981 */ /* 0x000ee2000c1e1b00 */
[----:B------:R-:W-:-:S03]  /*0310*/  MOV R9, 0x8 ;  /* 0x0000000800097802 */ /* 0x000fc60000000f00 */
[----:B------:R-:W4:Y:S04]  /*0320*/  LDG.E.64 R4, desc[UR16][R2.64+-0x10] ;  /* 0xfffff01002047981 */ /* 0x000f28000c1e1b00 */
[----:B------:R-:W3:Y:S01]  /*0330*/  LDG.E.64 R20, desc[UR16][R20.64] ;  /* 0x0000001014147981 */ /* 0x000ee2000c1e1b00 */
[----:B------:R-:W-:-:S03]  /*0340*/  IMAD.WIDE R6, R18, R7, UR6 ;  /* 0x0000000612067e25 */ /* 0x000fc6000f8e0207 */
[----:B------:R-:W5:Y:S04]  /*0350*/  LDG.E.64 R10, desc[UR16][R2.64+-0x8] ;  /* 0xfffff810020a7981 */ /* 0x000f68000c1e1b00 */
[----:B------:R-:W4:Y:S01]  /*0360*/  LDG.E.64 R6, desc[UR16][R6.64] ;  /* 0x0000001006067981 */ /* 0x000f22000c1e1b00 */
[----:B------:R-:W-:-:S06]  /*0370*/  IMAD.WIDE R8, R18, R9, UR8 ;  /* 0x0000000812087e25 */ /* 0x000fcc000f8e0209 */
[----:B------:R-:W5:Y:S01]  /*0380*/  LDG.E.64 R8, desc[UR16][R8.64] ;  /* 0x0000001008087981 */ /* 0x000f62000c1e1b00 */
[----:B------:R-:W-:Y:S01]  /*0390*/  IMAD.MOV.U32 R27, RZ, RZ, 0x8 ;  /* 0x00000008ff1b7424 */ /* 0x000fe200078e00ff */
[----:B--2---:R-:W-:-:S03]  /*03a0*/  DFMA R24, R14, R24, R12 ;  /* 0x000000180e18722b */ /* 0x004fc6000000000c */
[C---:B------:R-:W-:Y:S01]  /*03b0*/  IMAD.WIDE R12, R18.reuse, R27, UR10 ;  /* 0x0000000a120c7e25 */ /* 0x040fe2000f8e021b */
[----:B------:R-:W-:Y:S01]  /*03c0*/  MOV R27, UR18 ;  /* 0x00000012001b7c02 */ /* 0x000fe20008000f00 */
[----:B------:R-:W2:Y:S04]  /*03d0*/  LDG.E.64 R14, desc[UR16][R2.64] ;  /* 0x00000010020e7981 */ /* 0x000ea8000c1e1b00 */
[----:B------:R-:W2:Y:S01]  /*03e0*/  LDG.E.64 R12, desc[UR16][R12.64] ;  /* 0x000000100c0c7981 */ /* 0x000ea2000c1e1b00 */
[----:B------:R-:W-:Y:S01]  /*03f0*/  IMAD.WIDE.U32 R16, R27, 0x28, R16 ;  /* 0x000000281b107825 */ /* 0x000fe200078e0010 */
[----:B---3--:R-:W-:Y:S01]  /*0400*/  DFMA R22, R22, R20, R24 ;  /* 0x000000141616722b */ /* 0x008fe20000000018 */
[----:B------:R-:W-:Y:S01]  /*0410*/  MOV R25, 0x8 ;  /* 0x0000000800197802 */ /* 0x000fe20000000f00 */
[----:B------:R-:W3:Y:S04]  /*0420*/  LDG.E.64 R20, desc[UR16][R2.64+0x8] ;  /* 0x0000081002147981 */ /* 0x000ee8000c1e1b00 */
[----:B------:R-:W3:Y:S01]  /*0430*/  LDG.E.64 R16, desc[UR16][R16.64] ;  /* 0x0000001010107981 */ /* 0x000ee2000c1e1b00 */
[----:B------:R-:W-:Y:S01]  /*0440*/  IMAD.WIDE R24, R18, R25, UR12 ;  /* 0x0000000c12187e25 */ /* 0x000fe2000f8e0219 */
[----:B----4-:R-:W-:-:S02]  /*0450*/  DFMA R6, R4, R6, R22 ;  /* 0x000000060406722b */ /* 0x010fc40000000016 */
[----:B------:R-:W4:Y:S01]  /*0460*/  LDG.E.64 R4, desc[UR16][R2.64+0x10] ;  /* 0x0000101002047981 */ /* 0x000f22000c1e1b00 */
[----:B------:R-:W-:-:S03]  /*0470*/  IMAD.MOV.U32 R23, RZ, RZ, 0x8 ;  /* 0x00000008ff177424 */ /* 0x000fc600078e00ff */
[----:B------:R-:W4:Y:S01]  /*0480*/  LDG.E.64 R24, desc[UR16][R24.64] ;  /* 0x0000001018187981 */ /* 0x000f22000c1e1b00 */
[----:B------:R-:W-:Y:S01]  /*0490*/  IMAD.WIDE R22, R18, R23, UR14 ;  /* 0x0000000e12167e25 */ /* 0x000fe2000f8e0217 */
[----:B-----5:R-:W-:Y:S02]  /*04a0*/  DFMA R8, R10, R8, R6 ;  /* 0x000000080a08722b */ /* 0x020fe40000000006 */
[----:B------:R-:W5:Y:S04]  /*04b0*/  LDG.E.64 R6, desc[UR16][R2.64+0x18] ;  /* 0x0000181002067981 */ /* 0x000f68000c1e1b00 */
[----:B------:R-:W5:Y:S01]  /*04c0*/  LDG.E.64 R22, desc[UR16][R22.64] ;  /* 0x0000001016167981 */ /* 0x000f62000c1e1b00 */
[----:B------:R-:W-:-:S04]  /*04d0*/  UIADD3 UR4, UPT, UPT, UR4, 0x8, URZ ;  /* 0x0000000804047890 */ /* 0x000fc8000fffe0ff */
[----:B------:R-:W-:Y:S01]  /*04e0*/  UISETP.NE.AND UP0, UPT, UR4, URZ, UPT ;  /* 0x000000ff0400728c */ /* 0x000fe2000bf05270 */
[----:B--2---:R-:W-:-:S08]  /*04f0*/  DFMA R8, R14, R12, R8 ;  /* 0x0000000c0e08722b */ /* 0x004fd00000000008 */
[----:B---3--:R-:W-:-:S08]  /*0500*/  DFMA R8, R20, R16, R8 ;  /* 0x000000101408722b */ /* 0x008fd00000000008 */
[----:B----4-:R-:W-:Y:S01]  /*0510*/  DFMA R4, R4, R24, R8 ;  /* 0x000000180404722b */ /* 0x010fe20000000008 */
[----:B------:R-:W-:-:S07]  /*0520*/  IADD3 R8, P0, PT, R2, 0x40, RZ ;  /* 0x0000004002087810 */ /* 0x000fce0007f1e0ff */
[----:B-----5:R-:W-:Y:S01]  /*0530*/  DFMA R12, R6, R22, R4 ;  /* 0x00000016060c722b */ /* 0x020fe20000000004 */
[----:B------:R-:W-:Y:S02]  /*0540*/  MOV R5, UR18 ;  /* 0x0000001200057c02 */ /* 0x000fe40008000f00 */
[----:B------:R-:W-:-:S03]  /*0550*/  IADD3.X R9, PT, PT, RZ, R3, RZ, P0, !PT ;  /* 0x00000003ff097210 */ /* 0x000fc600007fe4ff */
[----:B------:R-:W-:Y:S01]  /*0560*/  IMAD R18, R5, 0x8, R18 ;  /* 0x0000000805127824 */ /* 0x000fe200078e0212 */
[----:B------:R-:W-:Y:S06]  /*0570*/  BRA.U UP0, `(.L_x_2) ;  /* 0xfffffffd00347547 */ /* 0x000fec000b83ffff */
[----:B------:R-:W-:-:S12]  /*0580*/  ULOP3.LUT UR4, UR18, 0x7ffffff8, URZ, 0xc0, !UPT ;  /* 0x7ffffff812047892 */ /* 0x000fd8000f8ec0ff */
.L_x_1:
[----:B------:R-:W-:-:S04]  /*0590*/  ULOP3.LUT UR6, UR18, 0x7, URZ, 0xc0, !UPT ;  /* 0x0000000712067892 */ /* 0x000fc8000f8ec0ff */
[----:B------:R-:W-:-:S09]  /*05a0*/  UISETP.NE.AND UP0, UPT, UR6, URZ, UPT ;  /* 0x000000ff0600728c */ /* 0x000fd2000bf05270 */
[----:B------:R-:W-:Y:S05]  /*05b0*/  BRA.U !UP0, `(.L_x_0) ;  /* 0x00000005083c7547 */ /* 0x000fea000b800000 */
[----:B------:R-:W-:Y:S01]  /*05c0*/  UISETP.GE.U32.AND UP0, UPT, UR6, 0x4, UPT ;  /* 0x000000040600788c */ /* 0x000fe2000bf06070 */
[----:B------:R-:W-:Y:S01]  /*05d0*/  IMAD R2, R19, UR18, RZ ;  /* 0x0000001213027c24 */ /* 0x000fe2000f8e02ff */
[----:B------:R-:W-:-:S04]  /*05e0*/  ULOP3.LUT UR5, UR18, 0x3, URZ, 0xc0, !UPT ;  /* 0x0000000312057892 */ /* 0x000fc8000f8ec0ff */
[----:B------:R-:W-:-:S03]  /*05f0*/  UISETP.NE.AND UP1, UPT, UR5, URZ, UPT ;  /* 0x000000ff0500728c */ /* 0x000fc6000bf25270 */
[----:B------:R-:W-:Y:S08]  /*0600*/  BRA.U !UP0, `(.L_x_3) ;  /* 0x00000001087c7547 */ /* 0x000ff0000b800000 */
[----:B------:R-:W0:Y:S01]  /*0610*/  LDC.64 R6, c[0x0][0x380] ;  /* 0x0000e000ff067b82 */ /* 0x000e220000000a00 */
[----:B------:R-:W1:Y:S01]  /*0620*/  LDCU.64 UR6, c[0x0][0x380] ;  /* 0x00007000ff0677ac */ /* 0x000e620008000a00 */
[----:B------:R-:W-:Y:S02]  /*0630*/  MOV R5, UR4 ;  /* 0x0000000400057c02 */ /* 0x000fe40008000f00 */
[C---:B------:R-:W-:Y:S02]  /*0640*/  IADD3 R3, PT, PT, R2.reuse, UR4, RZ ;  /* 0x0000000402037c10 */ /* 0x040fe4000fffe0ff */
[----:B------:R-:W-:Y:S01]  /*0650*/  IADD3 R8, P0, PT, R2, UR4, RZ ;  /* 0x0000000402087c10 */ /* 0x000fe2000ff1e0ff */
[----:B------:R-:W-:Y:S01]  /*0660*/  IMAD R5, R5, UR18, R0 ;  /* 0x0000001205057c24 */ /* 0x000fe2000f8e0200 */
[----:B------:R-:W2:Y:S01]  /*0670*/  LDC.64 R22, c[0x0][0x388] ;  /* 0x0000e200ff167b82 */ /* 0x000ea20000000a00 */
[----:B------:R-:W-:Y:S02]  /*0680*/  MOV R27, UR18 ;  /* 0x00000012001b7c02 */ /* 0x000fe40008000f00 */
[----:B------:R-:W-:Y:S01]  /*0690*/  MOV R29, UR18 ;  /* 0x00000012001d7c02 */ /* 0x000fe20008000f00 */
[----:B0-----:R-:W-:-:S04]  /*06a0*/  IMAD.WIDE.U32 R6, R3, 0x8, R6 ;  /* 0x0000000803067825 */ /* 0x001fc800078e0006 */
[----:B------:R-:W-:Y:S01]  /*06b0*/  IMAD.X R3, RZ, RZ, RZ, P0 ;  /* 0x000000ffff037224 */ /* 0x000fe200000e06ff */
[C---:B-1----:R-:W-:Y:S01]  /*06c0*/  LEA R20, P0, R8.reuse, UR6, 0x3 ;  /* 0x0000000608147c11 */ /* 0x042fe2000f8018ff */
[----:B------:R-:W3:Y:S01]  /*06d0*/  LDG.E.64 R6, desc[UR16][R6.64] ;  /* 0x0000001006067981 */ /* 0x000ee2000c1e1b00 */
[----:B--2---:R-:W-:Y:S02]  /*06e0*/  IMAD.WIDE R22, R5, 0x8, R22 ;  /* 0x0000000805167825 */ /* 0x004fe400078e0216 */
[----:B------:R-:W-:-:S03]  /*06f0*/  LEA.HI.X R21, R8, UR7, R3, 0x3, P0 ;  /* 0x0000000708157c11 */ /* 0x000fc600080f1c03 */
[----:B------:R-:W3:Y:S01]  /*0700*/  LDG.E.64 R4, desc[UR16][R22.64] ;  /* 0x0000001016047981 */ /* 0x000ee2000c1e1b00 */
[----:B------:R-:W-:-:S03]  /*0710*/  IMAD.WIDE.U32 R26, R27, 0x8, R22 ;  /* 0x000000081b1a7825 */ /* 0x000fc600078e0016 */
[----:B------:R-:W2:Y:S04]  /*0720*/  LDG.E.64 R8, desc[UR16][R20.64+0x8] ;  /* 0x0000081014087981 */ /* 0x000ea8000c1e1b00 */
[----:B------:R-:W2:Y:S01]  /*0730*/  LDG.E.64 R10, desc[UR16][R26.64] ;  /* 0x000000101a0a7981 */ /* 0x000ea2000c1e1b00 */
[----:B------:R-:W-:-:S03]  /*0740*/  IMAD.WIDE.U32 R28, R29, 0x8, R26 ;  /* 0x000000081d1c7825 */ /* 0x000fc600078e001a */
[----:B------:R-:W4:Y:S01]  /*0750*/  LDG.E.64 R14, desc[UR16][R20.64+0x10] ;  /* 0x00001010140e7981 */ /* 0x000f22000c1e1b00 */
[----:B------:R-:W-:-:S03]  /*0760*/  IMAD.U32 R25, RZ, RZ, UR18 ;  /* 0x00000012ff197e24 */ /* 0x000fc6000f8e00ff */
[----:B------:R-:W4:Y:S01]  /*0770*/  LDG.E.64 R16, desc[UR16][R28.64] ;  /* 0x000000101c107981 */ /* 0x000f22000c1e1b00 */
[----:B------:R-:W-:-:S03]  /*0780*/  IMAD.WIDE.U32 R24, R25, 0x8, R28 ;  /* 0x0000000819187825 */ /* 0x000fc600078e001c */
[----:B------:R-:W5:Y:S04]  /*0790*/  LDG.E.64 R22, desc[UR16][R20.64+0x18] ;  /* 0x0000181014167981 */ /* 0x000f68000c1e1b00 */
[----:B------:R-:W5:Y:S01]  /*07a0*/  LDG.E.64 R24, desc[UR16][R24.64] ;  /* 0x0000001018187981 */ /* 0x000f62000c1e1b00 */
[----:B------:R-:W-:Y:S01]  /*07b0*/  UIADD3 UR4, UPT, UPT, UR4, 0x4, URZ ;  /* 0x0000000404047890 */ /* 0x000fe2000fffe0ff */
[----:B---3--:R-:W-:-:S08]  /*07c0*/  DFMA R4, R6, R4, R12 ;  /* 0x000000040604722b */ /* 0x008fd0000000000c */
[----:B--2---:R-:W-:-:S08]  /*07d0*/  DFMA R4, R8, R10, R4 ;  /* 0x0000000a0804722b */ /* 0x004fd00000000004 */
[----:B----4-:R-:W-:-:S08]  /*07e0*/  DFMA R4, R14, R16, R4 ;  /* 0x000000100e04722b */ /* 0x010fd00000000004 */
[----:B-----5:R-:W-:-:S11]  /*07f0*/  DFMA R12, R22, R24, R4 ;  /* 0x00000018160c722b */ /* 0x020fd60000000004 */
.L_x_3:
[----:B------:R-:W-:Y:S05]  /*0800*/  BRA.U !UP1, `(.L_x_0) ;  /* 0x0000000109a87547 */ /* 0x000fea000b800000 */
[----:B------:R-:W-:Y:S01]  /*0810*/  UISETP.NE.AND UP0, UPT, UR5, 0x1, UPT ;  /* 0x000000010500788c */ /* 0x000fe2000bf05270 */
[----:B------:R-:W-:Y:S01]  /*0820*/  MOV R9, UR4 ;  /* 0x0000000400097c02 */ /* 0x000fe20008000f00 */
[----:B------:R-:W-:Y:S02]  /*0830*/  ULOP3.LUT UR5, UR18, 0x1, URZ, 0xc0, !UPT ;  /* 0x0000000112057892 */ /* 0x000fe4000f8ec0ff */
[----:B------:R-:W-:Y:S02]  /*0840*/  MOV R17, UR18 ;  /* 0x0000001200117c02 */ /* 0x000fe40008000f00 */
[----:B------:R-:W-:Y:S01]  /*0850*/  PLOP3.LUT P1, PT, PT, PT, UP0, 0x80, 0x8 ;  /* 0x000000000008781c */ /* 0x000fe20003f2f008 */
[----:B------:R-:W-:-:S04]  /*0860*/  UISETP.NE.U32.AND UP1, UPT, UR5, 0x1, UPT ;  /* 0x000000010500788c */ /* 0x000fc8000bf25070 */
[----:B------:R-:W0:Y:S02]  /*0870*/  @UP0 LDCU.128 UR8, c[0x0][0x380] ;  /* 0x00007000ff0807ac */ /* 0x000e240008000c00 */
[----:B------:R-:W-:Y:S01]  /*0880*/  PLOP3.LUT P0, PT, PT, PT, UP1, 0x80, 0x8 ;  /* 0x000000000008781c */ /* 0x000fe20003f0f018 */
[----:B------:R-:W1:Y:S04]  /*0890*/  @UP0 LDCU.64 UR6, c[0x0][0x380] ;  /* 0x00007000ff0607ac */ /* 0x000e680008000a00 */
[----:B------:R-:W2:Y:S01]  /*08a0*/  @!UP1 LDCU.128 UR12, c[0x0][0x380] ;  /* 0x00007000ff0c97ac */ /* 0x000ea20008000c00 */
[C---:B------:R-:W-:Y:S01]  /*08b0*/  @P1 IADD3 R3, PT, PT, R2.reuse, UR4, RZ ;  /* 0x0000000402031c10 */ /* 0x040fe2000fffe0ff */
[----:B------:R-:W-:Y:S01]  /*08c0*/  @P1 IMAD R9, R9, UR18, R0 ;  /* 0x0000001209091c24 */ /* 0x000fe2000f8e0200 */
[----:B------:R-:W-:Y:S01]  /*08d0*/  @P1 IADD3 R10, P2, PT, R2, UR4, RZ ;  /* 0x00000004020a1c10 */ /* 0x000fe2000ff5e0ff */
[----:B------:R-:W-:Y:S01]  /*08e0*/  @UP0 UIADD3 UR4, UPT, UPT, UR4, 0x2, URZ ;  /* 0x0000000204040890 */ /* 0x000fe2000fffe0ff */
[----:B0-----:R-:W-:Y:S01]  /*08f0*/  MOV R6, UR10 ;  /* 0x0000000a00067c02 */ /* 0x001fe20008000f00 */
[----:B------:R-:W-:Y:S01]  /*0900*/  IMAD.U32 R7, RZ, RZ, UR11 ;  /* 0x0000000bff077e24 */ /* 0x000fe2000f8e00ff */
[----:B------:R-:W-:Y:S01]  /*0910*/  MOV R5, UR9 ;  /* 0x0000000900057c02 */ /* 0x000fe20008000f00 */
[----:B------:R-:W-:-:S02]  /*0920*/  IMAD.U32 R4, RZ, RZ, UR8 ;  /* 0x00000008ff047e24 */ /* 0x000fc4000f8e00ff */
[----:B------:R-:W-:-:S04]  /*0930*/  @P1 IMAD.WIDE R6, R9, 0x8, R6 ;  /* 0x0000000809061825 */ /* 0x000fc800078e0206 */
[----:B------:R-:W-:Y:S01]  /*0940*/  @P1 IMAD.WIDE.U32 R4, R3, 0x8, R4 ;  /* 0x0000000803041825 */ /* 0x000fe200078e0004 */
[----:B------:R-:W-:Y:S02]  /*0950*/  @P1 IADD3.X R3, PT, PT, RZ, RZ, RZ, P2, !PT ;  /* 0x000000ffff031210 */ /* 0x000fe400017fe4ff */
[C---:B-1----:R-:W-:Y:S01]  /*0960*/  @P1 LEA R8, P2, R10.reuse, UR6, 0x3 ;  /* 0x000000060a081c11 */ /* 0x042fe2000f8418ff */
[----:B------:R-:W-:Y:S01]  /*0970*/  @P1 IMAD.WIDE.U32 R16, R17, 0x8, R6 ;  /* 0x0000000811101825 */ /* 0x000fe200078e0006 */
[----:B------:R-:W-:Y:S01]  /*0980*/  MOV R23, UR4 ;  /* 0x0000000400177c02 */ /* 0x000fe20008000f00 */
[----:B------:R-:W3:Y:S01]  /*0990*/  @P1 LDG.E.64 R4, desc[UR16][R4.64] ;  /* 0x0000001004041981 */ /* 0x000ee2000c1e1b00 */
[----:B------:R-:W-:-:S03]  /*09a0*/  @P1 LEA.HI.X R9, R10, UR7, R3, 0x3, P2 ;  /* 0x000000070a091c11 */ /* 0x000fc600090f1c03 */
[----:B------:R-:W3:Y:S01]  /*09b0*/  @P1 LDG.E.64 R6, desc[UR16][R6.64] ;  /* 0x0000001006061981 */ /* 0x000ee2000c1e1b00 */
[----:B--2---:R-:W-:Y:S01]  /*09c0*/  MOV R15, UR13 ;  /* 0x0000000d000f7c02 */ /* 0x004fe20008000f00 */
[----:B------:R-:W-:Y:S01]  /*09d0*/  IMAD.U32 R14, RZ, RZ, UR12 ;  /* 0x0000000cff0e7e24 */ /* 0x000fe2000f8e00ff */
[----:B------:R-:W-:Y:S01]  /*09e0*/  MOV R11, UR15 ;  /* 0x0000000f000b7c02 */ /* 0x000fe20008000f00 */
[----:B------:R-:W-:Y:S01]  /*09f0*/  IMAD.U32 R10, RZ, RZ, UR14 ;  /* 0x0000000eff0a7e24 */ /* 0x000fe2000f8e00ff */
[----:B------:R-:W-:Y:S01]  /*0a00*/  @!P0 IADD3 R21, PT, PT, R2, UR4, RZ ;  /* 0x0000000402158c10 */ /* 0x000fe2000fffe0ff */
[----:B------:R-:W-:Y:S01]  /*0a10*/  @!P0 IMAD R23, R23, UR18, R0 ;  /* 0x0000001217178c24 */ /* 0x000fe2000f8e0200 */
[----:B------:R-:W2:Y:S04]  /*0a20*/  @P1 LDG.E.64 R2, desc[UR16][R16.64] ;  /* 0x0000001010021981 */ /* 0x000ea8000c1e1b00 */
[----:B------:R-:W2:Y:S01]  /*0a30*/  @P1 LDG.E.64 R8, desc[UR16][R8.64+0x8] ;  /* 0x0000081008081981 */ /* 0x000ea2000c1e1b00 */
[----:B------:R-:W-:-:S04]  /*0a40*/  @!P0 IMAD.WIDE.U32 R14, R21, 0x8, R14 ;  /* 0x00000008150e8825 */ /* 0x000fc800078e000e */
[----:B------:R-:W-:Y:S02]  /*0a50*/  @!P0 IMAD.WIDE R10, R23, 0x8, R10 ;  /* 0x00000008170a8825 */ /* 0x000fe400078e020a */
[----:B------:R-:W4:Y:S04]  /*0a60*/  @!P0 LDG.E.64 R14, desc[UR16][R14.64] ;  /* 0x000000100e0e8981 */ /* 0x000f28000c1e1b00 */
[----:B------:R-:W4:Y:S01]  /*0a70*/  @!P0 LDG.E.64 R10, desc[UR16][R10.64] ;  /* 0x000000100a0a8981 */ /* 0x000f22000c1e1b00 */
[----:B---3--:R-:W-:-:S08]  /*0a80*/  @P1 DFMA R4, R4, R6, R12 ;  /* 0x000000060404122b */ /* 0x008fd0000000000c */
[----:B--2---:R-:W-:-:S08]  /*0a90*/  @P1 DFMA R12, R8, R2, R4 ;  /* 0x00000002080c122b */ /* 0x004fd00000000004 */
[----:B----4-:R-:W-:-:S11]  /*0aa0*/  @!P0 DFMA R12, R14, R10, R12 ;  /* 0x0000000a0e0c822b */ /* 0x010fd6000000000c */
.L_x_0:
[----:B------:R-:W0:Y:S01]  /*0ab0*/  LDC.64 R2, c[0x0][0x390] ;  /* 0x0000e400ff027b82 */ /* 0x000e220000000a00 */
[----:B------:R-:W-:-:S04]  /*0ac0*/  IMAD R19, R19, UR18, R0 ;  /* 0x0000001213137c24 */ /* 0x000fc8000f8e0200 */
[----:B0-----:R-:W-:-:S05]  /*0ad0*/  IMAD.WIDE R2, R19, 0x8, R2 ;  /* 0x0000000813027825 */ /* 0x001fca00078e0202 */
[----:B------:R-:W-:Y:S01]  /*0ae0*/  STG.E.64 desc[UR16][R2.64], R12 ;  /* 0x0000000c02007986 */ /* 0x000fe2000c101b10 */
[----:B------:R-:W-:Y:S05]  /*0af0*/  EXIT ;  /* 0x000000000000794d */ /* 0x000fea0003800000 */
.L_x_4:
[----:B------:R-:W-:-:S00]  /*0b00*/  BRA `(.L_x_4) ;  /* 0xfffffffc00fc7947 */ /* 0x000fc0000383ffff */
[----:B------:R-:W-:-:S00]  /*0b10*/  NOP ;  /* 0x0000000000007918 */ /* 0x000fc00000000000 */
        /* <DEDUP_REMOVED lines=14> */
.L_x_5:


//--------------------- .nv.shared.reserved.0     --------------------------
	.section	.nv.shared.reserved.0,"aw",@nobits
	.weak		__nv_reservedSMEM_offset_0_alias
	.size		__nv_reservedSMEM_offset_0_alias, 0, 64
	.other		__nv_reservedSMEM_offset_0_alias,@"STO_CUDA_RESERVED_SHARED STV_DEFAULT"
__nv_reservedSMEM_offset_0_alias:
	.zero		0
	.zero		64


//--------------------- .nv.constant0._Z11matricesMulPdS_S_i --------------------------
	.section	.nv.constant0._Z11matricesMulPdS_S_i,"a",@progbits
	.sectionflags	@""
	.align	4
.nv.constant0._Z11matricesMulPdS_S_i:
	.zero		924


//--------------------- SYMBOLS --------------------------

	.type		.nv.reservedSmem.offset0,@object
	.size		.nv.reservedSmem.offset0,0x4
